//
// Generated by LLVM NVPTX Back-End
//

.version 8.4
.target sm_75
.address_size 64

	// .globl	bmm_dot_kernel          // -- Begin function bmm_dot_kernel
.extern .shared .align 16 .b8 global_smem[];
                                        // @bmm_dot_kernel
.visible .entry bmm_dot_kernel(
	.param .u32 bmm_dot_kernel_param_0,
	.param .u64 .ptr .global .align 1 bmm_dot_kernel_param_1,
	.param .u64 .ptr .global .align 1 bmm_dot_kernel_param_2,
	.param .u64 .ptr .global .align 1 bmm_dot_kernel_param_3,
	.param .u32 bmm_dot_kernel_param_4,
	.param .u32 bmm_dot_kernel_param_5,
	.param .u32 bmm_dot_kernel_param_6,
	.param .u32 bmm_dot_kernel_param_7,
	.param .u32 bmm_dot_kernel_param_8,
	.param .u32 bmm_dot_kernel_param_9,
	.param .u64 .ptr .global .align 1 bmm_dot_kernel_param_10
)
.reqntid 128, 1, 1
{
	.reg .pred 	%p<5>;
	.reg .b32 	%r<116>;
	.reg .f32 	%f<141>;
	.reg .b64 	%rd<32>;
	.loc	1 13 0                          // test_3D_conv.py:13:0
$L__func_begin0:
	.loc	1 13 0                          // test_3D_conv.py:13:0

// %bb.0:
	ld.param.u32 	%r35, [bmm_dot_kernel_param_9];
	ld.param.u32 	%r34, [bmm_dot_kernel_param_8];
	ld.param.u64 	%rd11, [bmm_dot_kernel_param_3];
	ld.param.u32 	%r29, [bmm_dot_kernel_param_0];
$L__tmp0:
	.loc	1 22 44                         // test_3D_conv.py:22:44
	// begin inline asm
	mov.u32 %r36, %ctaid.x;
	// end inline asm
	.loc	1 22 62                         // test_3D_conv.py:22:62
	// begin inline asm
	mov.u32 %r37, %ctaid.y;
	// end inline asm
	.loc	1 22 80                         // test_3D_conv.py:22:80
	// begin inline asm
	mov.u32 %r38, %ctaid.z;
	// end inline asm
	.loc	1 24 28                         // test_3D_conv.py:24:28
	shl.b32 	%r39, %r36, 4;
	.loc	1 24 54                         // test_3D_conv.py:24:54
	mov.u32 	%r1, %tid.x;
	and.b32  	%r2, %r1, 64;
	bfe.u32 	%r3, %r1, 3, 4;
	shl.b32 	%r4, %r1, 2;
	and.b32  	%r5, %r4, 12;
	.loc	1 24 41                         // test_3D_conv.py:24:41
	or.b32  	%r6, %r39, %r3;
	.loc	1 25 28                         // test_3D_conv.py:25:28
	shl.b32 	%r7, %r37, 4;
	.loc	1 25 41                         // test_3D_conv.py:25:41
	or.b32  	%r40, %r7, %r5;
	.loc	1 28 32                         // test_3D_conv.py:28:32
	shl.b32 	%r8, %r38, 1;
	.loc	1 28 64                         // test_3D_conv.py:28:64
	bfe.u32 	%r10, %r1, 2, 1;
	.loc	1 28 51                         // test_3D_conv.py:28:51
	or.b32  	%r11, %r8, %r10;
	.loc	1 32 88                         // test_3D_conv.py:32:88
	cvt.s64.s32 	%rd1, %r40;
	.loc	1 35 30                         // test_3D_conv.py:35:30
	setp.gt.s32 	%p1, %r29, 0;
	mov.u32 	%r109, global_smem;
	@%p1 bra 	$L__BB0_2;
	bra.uni 	$L__BB0_1;
$L__BB0_2:                              // %.lr.ph
	.loc	1 0 30                          // test_3D_conv.py:0:30
	ld.param.u32 	%r33, [bmm_dot_kernel_param_7];
	ld.param.u32 	%r32, [bmm_dot_kernel_param_6];
	ld.param.u32 	%r31, [bmm_dot_kernel_param_5];
	ld.param.u32 	%r30, [bmm_dot_kernel_param_4];
	ld.param.u64 	%rd10, [bmm_dot_kernel_param_2];
	ld.param.u64 	%rd9, [bmm_dot_kernel_param_1];
	and.b32  	%r9, %r1, 4;
	.loc	1 41 35                         // test_3D_conv.py:41:35
	shl.b32 	%r47, %r33, 4;
	.loc	1 32 76                         // test_3D_conv.py:32:76
	mul.lo.s32 	%r48, %r33, %r3;
	.loc	1 31 38                         // test_3D_conv.py:31:38
	mul.lo.s32 	%r49, %r11, %r30;
	.loc	1 31 25                         // test_3D_conv.py:31:25
	mul.wide.s32 	%rd12, %r49, 4;
	add.s64 	%rd13, %rd9, %rd12;
	.loc	1 31 76                         // test_3D_conv.py:31:76
	mul.lo.s32 	%r50, %r6, %r31;
	.loc	1 31 50                         // test_3D_conv.py:31:50
	mul.wide.s32 	%rd14, %r50, 4;
	add.s64 	%rd15, %rd13, %rd14;
	.loc	1 31 88                         // test_3D_conv.py:31:88
	mul.wide.u32 	%rd16, %r5, 4;
	add.s64 	%rd31, %rd15, %rd16;
	shl.b32 	%r51, %r3, 4;
	shl.b32 	%r52, %r9, 6;
	or.b32  	%r53, %r51, %r52;
	or.b32  	%r54, %r53, %r5;
	shl.b32 	%r55, %r54, 2;
	add.s32 	%r13, %r109, %r55;
	add.s32 	%r57, %r109, 2048;
	add.s32 	%r14, %r57, %r55;
	and.b32  	%r58, %r4, 224;
	shl.b32 	%r59, %r2, 2;
	or.b32  	%r60, %r58, %r59;
	shl.b32 	%r61, %r60, 2;
	add.s32 	%r15, %r109, %r61;
	shl.b32 	%r62, %r1, 1;
	and.b32  	%r111, %r62, 14;
	or.b32  	%r63, %r111, %r59;
	shl.b32 	%r64, %r63, 2;
	add.s32 	%r17, %r57, %r64;
	.loc	1 35 30                         // test_3D_conv.py:35:30
	add.s32 	%r65, %r8, %r10;
	mul.lo.s32 	%r66, %r32, %r65;
	mul.wide.s32 	%rd17, %r66, 4;
	mul.wide.s32 	%rd18, %r48, 4;
	add.s64 	%rd19, %rd17, %rd18;
	add.s32 	%r67, %r7, %r5;
	mul.wide.s32 	%rd20, %r67, 4;
	add.s64 	%rd21, %rd19, %rd20;
	add.s64 	%rd30, %rd10, %rd21;
	mul.wide.s32 	%rd4, %r47, 4;
	mov.f32 	%f137, 0f00000000;
	mov.b32 	%r110, 0;
	mov.f32 	%f138, %f137;
	mov.f32 	%f139, %f137;
	mov.f32 	%f140, %f137;
$L__BB0_3:                              // =>This Inner Loop Header: Depth=1
	.loc	1 36 20                         // test_3D_conv.py:36:20
	// begin inline asm
	mov.u32 %r68, 0x0;
	mov.u32 %r69, 0x0;
	mov.u32 %r70, 0x0;
	mov.u32 %r71, 0x0;
	ld.global.v4.b32 { %r68, %r69, %r70, %r71 }, [ %rd31 + 0 ];
	// end inline asm
	bar.sync 	0;
	st.shared.v4.u32 	[%r13], {%r68, %r69, %r70, %r71};
	.loc	1 37 20                         // test_3D_conv.py:37:20
	// begin inline asm
	mov.u32 %r72, 0x0;
	mov.u32 %r73, 0x0;
	mov.u32 %r74, 0x0;
	mov.u32 %r75, 0x0;
	ld.global.v4.b32 { %r72, %r73, %r74, %r75 }, [ %rd30 + 0 ];
	// end inline asm
	st.shared.v4.u32 	[%r14], {%r72, %r73, %r74, %r75};
	.loc	1 36 20                         // test_3D_conv.py:36:20
	bar.sync 	0;
	ld.shared.v4.f32 	{%f13, %f14, %f15, %f16}, [%r15];
	ld.shared.v4.f32 	{%f17, %f18, %f19, %f20}, [%r15+16];
	ld.shared.v4.f32 	{%f21, %f22, %f23, %f24}, [%r15+64];
	ld.shared.v4.f32 	{%f25, %f26, %f27, %f28}, [%r15+80];
	.loc	1 37 20                         // test_3D_conv.py:37:20
	ld.shared.v2.f32 	{%f29, %f30}, [%r17];
	ld.shared.v2.f32 	{%f31, %f32}, [%r17+64];
	ld.shared.v2.f32 	{%f33, %f34}, [%r17+128];
	ld.shared.v2.f32 	{%f35, %f36}, [%r17+192];
	ld.shared.v2.f32 	{%f37, %f38}, [%r17+256];
	ld.shared.v2.f32 	{%f39, %f40}, [%r17+320];
	.loc	1 38 27                         // test_3D_conv.py:38:27
	fma.rn.f32 	%f41, %f13, %f29, %f137;
	fma.rn.f32 	%f42, %f13, %f30, %f138;
	fma.rn.f32 	%f43, %f21, %f29, %f139;
	fma.rn.f32 	%f44, %f21, %f30, %f140;
	fma.rn.f32 	%f45, %f22, %f32, %f44;
	fma.rn.f32 	%f46, %f22, %f31, %f43;
	fma.rn.f32 	%f47, %f14, %f32, %f42;
	fma.rn.f32 	%f48, %f14, %f31, %f41;
	fma.rn.f32 	%f49, %f15, %f33, %f48;
	fma.rn.f32 	%f50, %f15, %f34, %f47;
	fma.rn.f32 	%f51, %f23, %f33, %f46;
	fma.rn.f32 	%f52, %f23, %f34, %f45;
	fma.rn.f32 	%f53, %f24, %f36, %f52;
	fma.rn.f32 	%f54, %f24, %f35, %f51;
	fma.rn.f32 	%f55, %f16, %f36, %f50;
	fma.rn.f32 	%f56, %f16, %f35, %f49;
	fma.rn.f32 	%f57, %f17, %f37, %f56;
	fma.rn.f32 	%f58, %f17, %f38, %f55;
	fma.rn.f32 	%f59, %f25, %f37, %f54;
	fma.rn.f32 	%f60, %f25, %f38, %f53;
	fma.rn.f32 	%f61, %f26, %f40, %f60;
	fma.rn.f32 	%f62, %f26, %f39, %f59;
	fma.rn.f32 	%f63, %f18, %f40, %f58;
	fma.rn.f32 	%f64, %f18, %f39, %f57;
	.loc	1 36 20                         // test_3D_conv.py:36:20
	ld.shared.v4.f32 	{%f65, %f66, %f67, %f68}, [%r15+32];
	ld.shared.v4.f32 	{%f69, %f70, %f71, %f72}, [%r15+48];
	ld.shared.v4.f32 	{%f73, %f74, %f75, %f76}, [%r15+96];
	ld.shared.v4.f32 	{%f77, %f78, %f79, %f80}, [%r15+112];
	.loc	1 37 20                         // test_3D_conv.py:37:20
	ld.shared.v2.f32 	{%f81, %f82}, [%r17+384];
	ld.shared.v2.f32 	{%f83, %f84}, [%r17+448];
	ld.shared.v2.f32 	{%f85, %f86}, [%r17+512];
	ld.shared.v2.f32 	{%f87, %f88}, [%r17+576];
	ld.shared.v2.f32 	{%f89, %f90}, [%r17+640];
	ld.shared.v2.f32 	{%f91, %f92}, [%r17+704];
	ld.shared.v2.f32 	{%f93, %f94}, [%r17+768];
	ld.shared.v2.f32 	{%f95, %f96}, [%r17+832];
	ld.shared.v2.f32 	{%f97, %f98}, [%r17+896];
	ld.shared.v2.f32 	{%f99, %f100}, [%r17+960];
	.loc	1 38 27                         // test_3D_conv.py:38:27
	fma.rn.f32 	%f101, %f19, %f81, %f64;
	fma.rn.f32 	%f102, %f19, %f82, %f63;
	fma.rn.f32 	%f103, %f27, %f81, %f62;
	fma.rn.f32 	%f104, %f27, %f82, %f61;
	fma.rn.f32 	%f105, %f28, %f84, %f104;
	fma.rn.f32 	%f106, %f28, %f83, %f103;
	fma.rn.f32 	%f107, %f20, %f84, %f102;
	fma.rn.f32 	%f108, %f20, %f83, %f101;
	fma.rn.f32 	%f109, %f65, %f85, %f108;
	fma.rn.f32 	%f110, %f65, %f86, %f107;
	fma.rn.f32 	%f111, %f73, %f85, %f106;
	fma.rn.f32 	%f112, %f73, %f86, %f105;
	fma.rn.f32 	%f113, %f74, %f88, %f112;
	fma.rn.f32 	%f114, %f74, %f87, %f111;
	fma.rn.f32 	%f115, %f66, %f88, %f110;
	fma.rn.f32 	%f116, %f66, %f87, %f109;
	fma.rn.f32 	%f117, %f67, %f89, %f116;
	fma.rn.f32 	%f118, %f67, %f90, %f115;
	fma.rn.f32 	%f119, %f75, %f89, %f114;
	fma.rn.f32 	%f120, %f75, %f90, %f113;
	fma.rn.f32 	%f121, %f76, %f92, %f120;
	fma.rn.f32 	%f122, %f76, %f91, %f119;
	fma.rn.f32 	%f123, %f68, %f92, %f118;
	fma.rn.f32 	%f124, %f68, %f91, %f117;
	fma.rn.f32 	%f125, %f69, %f93, %f124;
	fma.rn.f32 	%f126, %f69, %f94, %f123;
	fma.rn.f32 	%f127, %f77, %f93, %f122;
	fma.rn.f32 	%f128, %f77, %f94, %f121;
	fma.rn.f32 	%f129, %f78, %f96, %f128;
	fma.rn.f32 	%f130, %f78, %f95, %f127;
	fma.rn.f32 	%f131, %f70, %f96, %f126;
	fma.rn.f32 	%f132, %f70, %f95, %f125;
	fma.rn.f32 	%f133, %f71, %f97, %f132;
	fma.rn.f32 	%f134, %f71, %f98, %f131;
	fma.rn.f32 	%f135, %f79, %f97, %f130;
	fma.rn.f32 	%f136, %f79, %f98, %f129;
	fma.rn.f32 	%f140, %f80, %f100, %f136;
	fma.rn.f32 	%f139, %f80, %f99, %f135;
	fma.rn.f32 	%f138, %f72, %f100, %f134;
	fma.rn.f32 	%f137, %f72, %f99, %f133;
	.loc	1 40 22                         // test_3D_conv.py:40:22
	add.s64 	%rd31, %rd31, 64;
	.loc	1 35 30                         // test_3D_conv.py:35:30
	add.s32 	%r110, %r110, 16;
	add.s64 	%rd30, %rd30, %rd4;
	setp.lt.s32 	%p2, %r110, %r29;
	@%p2 bra 	$L__BB0_3;
// %bb.4:                               // %._crit_edge.loopexit
	.loc	1 45 16                         // test_3D_conv.py:45:16
	mov.b32 	%r112, %f137;
	mov.b32 	%r113, %f138;
	mov.b32 	%r114, %f139;
	mov.b32 	%r115, %f140;
	bra.uni 	$L__BB0_5;
$L__BB0_1:                              // %.._crit_edge_crit_edge
	.loc	1 45 16                         // test_3D_conv.py:45:16
	shl.b32 	%r45, %r1, 1;
	and.b32  	%r111, %r45, 14;
	mov.b32 	%r112, 0;
	mov.u32 	%r113, %r112;
	mov.u32 	%r114, %r112;
	mov.u32 	%r115, %r112;
$L__BB0_5:                              // %._crit_edge
	.loc	1 43 29                         // test_3D_conv.py:43:29
	mul.lo.s32 	%r86, %r11, %r34;
	.loc	1 43 16                         // test_3D_conv.py:43:16
	mul.wide.s32 	%rd25, %r86, 4;
	add.s64 	%rd26, %rd11, %rd25;
	.loc	1 43 67                         // test_3D_conv.py:43:67
	mul.lo.s32 	%r87, %r6, %r35;
	.loc	1 43 41                         // test_3D_conv.py:43:41
	mul.wide.s32 	%rd27, %r87, 4;
	add.s64 	%rd28, %rd26, %rd27;
	.loc	1 43 79                         // test_3D_conv.py:43:79
	shl.b64 	%rd29, %rd1, 2;
	add.s64 	%rd24, %rd28, %rd29;
	.loc	1 45 16                         // test_3D_conv.py:45:16
	bar.sync 	0;
	shl.b32 	%r88, %r1, 3;
	and.b32  	%r89, %r88, 448;
	or.b32  	%r90, %r111, %r89;
	shr.u32 	%r91, %r2, 2;
	or.b32  	%r92, %r90, %r91;
	and.b32  	%r93, %r4, 508;
	shr.u32 	%r94, %r92, 2;
	and.b32  	%r95, %r94, 116;
	add.s32 	%r96, %r95, %r92;
	shl.b32 	%r97, %r96, 2;
	add.s32 	%r76, %r109, %r97;
	mov.pred 	%p3, -1;
	// begin inline asm
	@%p3 st.shared.v2.b32 [ %r76 + 0 ], { %r112, %r113 };
	// end inline asm
	or.b32  	%r99, %r92, 32;
	shr.u32 	%r100, %r99, 2;
	and.b32  	%r101, %r100, 124;
	add.s32 	%r102, %r101, %r92;
	shl.b32 	%r103, %r102, 2;
	add.s32 	%r104, %r109, %r103;
	add.s32 	%r79, %r104, 128;
	// begin inline asm
	@%p3 st.shared.v2.b32 [ %r79 + 0 ], { %r114, %r115 };
	// end inline asm
	bar.sync 	0;
	and.b32  	%r105, %r1, 124;
	add.s32 	%r106, %r93, %r105;
	shl.b32 	%r107, %r106, 2;
	add.s32 	%r108, %r109, %r107;
	ld.shared.v4.u32 	{%r82, %r83, %r84, %r85}, [%r108];
	// begin inline asm
	st.global.v4.b32 [ %rd24 + 0 ], { %r82, %r83, %r84, %r85 };
	// end inline asm
	.loc	1 45 4                          // test_3D_conv.py:45:4
	ret;
$L__tmp1:
$L__func_end0:
                                        // -- End function
}
	.file	1 "/home/chan/triton/python/test_corelab/test_3D_conv.py"
	.section	.debug_abbrev
	{
.b8 1                                   // Abbreviation Code
.b8 17                                  // DW_TAG_compile_unit
.b8 0                                   // DW_CHILDREN_no
.b8 37                                  // DW_AT_producer
.b8 8                                   // DW_FORM_string
.b8 19                                  // DW_AT_language
.b8 5                                   // DW_FORM_data2
.b8 3                                   // DW_AT_name
.b8 8                                   // DW_FORM_string
.b8 16                                  // DW_AT_stmt_list
.b8 6                                   // DW_FORM_data4
.b8 27                                  // DW_AT_comp_dir
.b8 8                                   // DW_FORM_string
.b8 0                                   // EOM(1)
.b8 0                                   // EOM(2)
.b8 0                                   // EOM(3)
	}
	.section	.debug_info
	{
.b32 75                                 // Length of Unit
.b8 2                                   // DWARF version number
.b8 0
.b32 .debug_abbrev                      // Offset Into Abbrev. Section
.b8 8                                   // Address Size (in bytes)
.b8 1                                   // Abbrev [1] 0xb:0x44 DW_TAG_compile_unit
.b8 116                                 // DW_AT_producer
.b8 114
.b8 105
.b8 116
.b8 111
.b8 110
.b8 0
.b8 2                                   // DW_AT_language
.b8 0
.b8 116                                 // DW_AT_name
.b8 101
.b8 115
.b8 116
.b8 95
.b8 51
.b8 68
.b8 95
.b8 99
.b8 111
.b8 110
.b8 118
.b8 46
.b8 112
.b8 121
.b8 0
.b32 .debug_line                        // DW_AT_stmt_list
.b8 47                                  // DW_AT_comp_dir
.b8 104
.b8 111
.b8 109
.b8 101
.b8 47
.b8 99
.b8 104
.b8 97
.b8 110
.b8 47
.b8 116
.b8 114
.b8 105
.b8 116
.b8 111
.b8 110
.b8 47
.b8 112
.b8 121
.b8 116
.b8 104
.b8 111
.b8 110
.b8 47
.b8 116
.b8 101
.b8 115
.b8 116
.b8 95
.b8 99
.b8 111
.b8 114
.b8 101
.b8 108
.b8 97
.b8 98
.b8 0
	}
	.section	.debug_macinfo	{	}


// ===== COMPILED SASS (sm_100) =====

	.target	sm_100

	.elftype	@"ET_EXEC"


//--------------------- .note.nv.tkinfo           --------------------------
	.section	.note.nv.tkinfo,"",@"SHT_NOTE"
	.sectionflags	@"SHF_NOTE_NV_TKINFO"
	.tkinfo
        /*0018*/ 	.word	0x00000002
        /*0030*/ 	.string	""
        /*0030*/ 	.string	"ptxas"
        /*0030*/ 	.string	"Cuda compilation tools, release 13.0, V13.0.88"
        /*0030*/ 	.string	"Build cuda_13.0.r13.0/compiler.36424714_0"
        /*0030*/ 	.string	"-arch sm_100 "



//--------------------- .note.nv.cuinfo           --------------------------
	.section	.note.nv.cuinfo,"",@"SHT_NOTE"
	.sectionflags	@"SHF_NOTE_NV_CUINFO"
        /*0018*/ 	.short	0x0002
        /*001a*/ 	.short	0x004b
        /*001c*/ 	.short	0x0082
	.zero		2


//--------------------- .nv.info                  --------------------------
	.section	.nv.info,"",@"SHT_CUDA_INFO"
	.align	4


	//----- nvinfo : EIATTR_REGCOUNT
	.align		4
        /*0000*/ 	.byte	0x04, 0x2f
        /*0002*/ 	.short	(.L_1 - .L_0)
	.align		4
.L_0:
        /*0004*/ 	.word	index@(bmm_dot_kernel)
        /*0008*/ 	.word	0x00000020


	//----- nvinfo : EIATTR_FRAME_SIZE
	.align		4
.L_1:
        /*000c*/ 	.byte	0x04, 0x11
        /*000e*/ 	.short	(.L_3 - .L_2)
	.align		4
.L_2:
        /*0010*/ 	.word	index@(bmm_dot_kernel)
        /*0014*/ 	.word	0x00000000


	//----- nvinfo : EIATTR_MIN_STACK_SIZE
	.align		4
.L_3:
        /*0018*/ 	.byte	0x04, 0x12
        /*001a*/ 	.short	(.L_5 - .L_4)
	.align		4
.L_4:
        /*001c*/ 	.word	index@(bmm_dot_kernel)
        /*0020*/ 	.word	0x00000000
.L_5:


//--------------------- .nv.compat                --------------------------
	.section	.nv.compat,"",@"SHT_CUDA_COMPAT_INFO"
	.align	4
        /*0000*/ 	.byte	0x02, 0x09, 0x00, 0x00, 0x02, 0x02, 0x01, 0x00, 0x02, 0x05, 0x05, 0x00, 0x03, 0x07, 0x01, 0x01
        /*0010*/ 	.byte	0x02, 0x03, 0x00, 0x00, 0x02, 0x06, 0x01, 0x00, 0x04, 0x0b, 0x08, 0x00, 0x09, 0x00, 0x00, 0x00
        /*0020*/ 	.byte	0x00, 0x00, 0x00, 0x00


//--------------------- .nv.info.bmm_dot_kernel   --------------------------
	.section	.nv.info.bmm_dot_kernel,"",@"SHT_CUDA_INFO"
	.sectionflags	@""
	.align	4


	//----- nvinfo : EIATTR_CUDA_API_VERSION
	.align		4
        /*0000*/ 	.byte	0x04, 0x37
        /*0002*/ 	.short	(.L_7 - .L_6)
.L_6:
        /*0004*/ 	.word	0x00000082


	//----- nvinfo : EIATTR_KPARAM_INFO
	.align		4
.L_7:
        /*0008*/ 	.byte	0x04, 0x17
        /*000a*/ 	.short	(.L_9 - .L_8)
.L_8:
        /*000c*/ 	.word	0x00000000
        /*0010*/ 	.short	0x000a
        /*0012*/ 	.short	0x0038
        /*0014*/ 	.byte	0x00, 0xf4, 0x21, 0x00


	//----- nvinfo : EIATTR_KPARAM_INFO
	.align		4
.L_9:
        /*0018*/ 	.byte	0x04, 0x17
        /*001a*/ 	.short	(.L_11 - .L_10)
.L_10:
        /*001c*/ 	.word	0x00000000
        /*0020*/ 	.short	0x0009
        /*0022*/ 	.short	0x0034
        /*0024*/ 	.byte	0x00, 0xf0, 0x11, 0x00


	//----- nvinfo : EIATTR_KPARAM_INFO
	.align		4
.L_11:
        /*0028*/ 	.byte	0x04, 0x17
        /*002a*/ 	.short	(.L_13 - .L_12)
.L_12:
        /*002c*/ 	.word	0x00000000
        /*0030*/ 	.short	0x0008
        /*0032*/ 	.short	0x0030
        /*0034*/ 	.byte	0x00, 0xf0, 0x11, 0x00


	//----- nvinfo : EIATTR_KPARAM_INFO
	.align		4
.L_13:
        /*0038*/ 	.byte	0x04, 0x17
        /*003a*/ 	.short	(.L_15 - .L_14)
.L_14:
        /*003c*/ 	.word	0x00000000
        /*0040*/ 	.short	0x0007
        /*0042*/ 	.short	0x002c
        /*0044*/ 	.byte	0x00, 0xf0, 0x11, 0x00


	//----- nvinfo : EIATTR_KPARAM_INFO
	.align		4
.L_15:
        /*0048*/ 	.byte	0x04, 0x17
        /*004a*/ 	.short	(.L_17 - .L_16)
.L_16:
        /*004c*/ 	.word	0x00000000
        /*0050*/ 	.short	0x0006
        /*0052*/ 	.short	0x0028
        /*0054*/ 	.byte	0x00, 0xf0, 0x11, 0x00


	//----- nvinfo : EIATTR_KPARAM_INFO
	.align		4
.L_17:
        /*0058*/ 	.byte	0x04, 0x17
        /*005a*/ 	.short	(.L_19 - .L_18)
.L_18:
        /*005c*/ 	.word	0x00000000
        /*0060*/ 	.short	0x0005
        /*0062*/ 	.short	0x0024
        /*0064*/ 	.byte	0x00, 0xf0, 0x11, 0x00


	//----- nvinfo : EIATTR_KPARAM_INFO
	.align		4
.L_19:
        /*0068*/ 	.byte	0x04, 0x17
        /*006a*/ 	.short	(.L_21 - .L_20)
.L_20:
        /*006c*/ 	.word	0x00000000
        /*0070*/ 	.short	0x0004
        /*0072*/ 	.short	0x0020
        /*0074*/ 	.byte	0x00, 0xf0, 0x11, 0x00


	//----- nvinfo : EIATTR_KPARAM_INFO
	.align		4
.L_21:
        /*0078*/ 	.byte	0x04, 0x17
        /*007a*/ 	.short	(.L_23 - .L_22)
.L_22:
        /*007c*/ 	.word	0x00000000
        /*0080*/ 	.short	0x0003
        /*0082*/ 	.short	0x0018
        /*0084*/ 	.byte	0x00, 0xf4, 0x21, 0x00


	//----- nvinfo : EIATTR_KPARAM_INFO
	.align		4
.L_23:
        /*0088*/ 	.byte	0x04, 0x17
        /*008a*/ 	.short	(.L_25 - .L_24)
.L_24:
        /*008c*/ 	.word	0x00000000
        /*0090*/ 	.short	0x0002
        /*0092*/ 	.short	0x0010
        /*0094*/ 	.byte	0x00, 0xf4, 0x21, 0x00


	//----- nvinfo : EIATTR_KPARAM_INFO
	.align		4
.L_25:
        /*0098*/ 	.byte	0x04, 0x17
        /*009a*/ 	.short	(.L_27 - .L_26)
.L_26:
        /*009c*/ 	.word	0x00000000
        /*00a0*/ 	.short	0x0001
        /*00a2*/ 	.short	0x0008
        /*00a4*/ 	.byte	0x00, 0xf4, 0x21, 0x00


	//----- nvinfo : EIATTR_KPARAM_INFO
	.align		4
.L_27:
        /*00a8*/ 	.byte	0x04, 0x17
        /*00aa*/ 	.short	(.L_29 - .L_28)
.L_28:
        /*00ac*/ 	.word	0x00000000
        /*00b0*/ 	.short	0x0000
        /*00b2*/ 	.short	0x0000
        /*00b4*/ 	.byte	0x00, 0xf0, 0x11, 0x00


	//----- nvinfo : EIATTR_SPARSE_MMA_MASK
	.align		4
.L_29:
        /*00b8*/ 	.byte	0x03, 0x50
        /*00ba*/ 	.short	0x0000


	//----- nvinfo : EIATTR_MAXREG_COUNT
	.align		4
        /*00bc*/ 	.byte	0x03, 0x1b
        /*00be*/ 	.short	0x00ff


	//----- nvinfo : EIATTR_NUM_BARRIERS
	.align		4
        /*00c0*/ 	.byte	0x02, 0x4c
        /*00c2*/ 	.byte	0x01
	.zero		1


	//----- nvinfo : EIATTR_MERCURY_ISA_VERSION
	.align		4
        /*00c4*/ 	.byte	0x03, 0x5f
        /*00c6*/ 	.short	0x0101


	//----- nvinfo : EIATTR_VRC_CTA_INIT_COUNT
	.align		4
        /*00c8*/ 	.byte	0x02, 0x4a
	.zero		1
	.zero		1


	//----- nvinfo : EIATTR_EXIT_INSTR_OFFSETS
	.align		4
        /*00cc*/ 	.byte	0x04, 0x1c
        /*00ce*/ 	.short	(.L_31 - .L_30)


	//   ....[0]....
.L_30:
        /*00d0*/ 	.word	0x00000d30


	//----- nvinfo : EIATTR_REQNTID
	.align		4
.L_31:
        /*00d4*/ 	.byte	0x04, 0x10
        /*00d6*/ 	.short	(.L_33 - .L_32)
.L_32:
        /*00d8*/ 	.word	0x00000080
        /*00dc*/ 	.word	0x00000001
        /*00e0*/ 	.word	0x00000001


	//----- nvinfo : EIATTR_CBANK_PARAM_SIZE
	.align		4
.L_33:
        /*00e4*/ 	.byte	0x03, 0x19
        /*00e6*/ 	.short	0x0040


	//----- nvinfo : EIATTR_PARAM_CBANK
	.align		4
        /*00e8*/ 	.byte	0x04, 0x0a
        /*00ea*/ 	.short	(.L_35 - .L_34)
	.align		4
.L_34:
        /*00ec*/ 	.word	index@(.nv.constant0.bmm_dot_kernel)
        /*00f0*/ 	.short	0x0380
        /*00f2*/ 	.short	0x0040


	//----- nvinfo : EIATTR_SW_WAR
	.align		4
.L_35:
        /*00f4*/ 	.byte	0x04, 0x36
        /*00f6*/ 	.short	(.L_37 - .L_36)
.L_36:
        /*00f8*/ 	.word	0x00000008
.L_37:


//--------------------- .nv.callgraph             --------------------------
	.section	.nv.callgraph,"",@"SHT_CUDA_CALLGRAPH"
	.align	4
	.sectionentsize	8
	.align		4
        /*0000*/ 	.word	0x00000000
	.align		4
        /*0004*/ 	.word	0xffffffff
	.align		4
        /*0008*/ 	.word	0x00000000
	.align		4
        /*000c*/ 	.word	0xfffffffe
	.align		4
        /*0010*/ 	.word	0x00000000
	.align		4
        /*0014*/ 	.word	0xfffffffd
	.align		4
        /*0018*/ 	.word	0x00000000
	.align		4
        /*001c*/ 	.word	0xfffffffc


//--------------------- .text.bmm_dot_kernel      --------------------------
	.section	.text.bmm_dot_kernel,"ax",@progbits
	.align	128
        .global         bmm_dot_kernel
        .type           bmm_dot_kernel,@function
        .size           bmm_dot_kernel,(.L_x_3 - bmm_dot_kernel)
        .other          bmm_dot_kernel,@"STO_CUDA_ENTRY STV_DEFAULT"
bmm_dot_kernel:
.text.bmm_dot_kernel:
[----:B------:R-:W-:Y:S01]  /*0000*/  LDC R1, c[0x0][0x37c] ;  /* 0x0000df00ff017b82 */ /* 0x000fe20000000800 */
[----:B------:R-:W0:Y:S01]  /*0010*/  S2R R5, SR_TID.X ;  /* 0x0000000000057919 */ /* 0x000e220000002100 */
[----:B------:R-:W1:Y:S06]  /*0020*/  LDCU UR10, c[0x0][0x380] ;  /* 0x00007000ff0a77ac */ /* 0x000e6c0008000800 */
[----:B------:R-:W2:Y:S01]  /*0030*/  S2UR UR4, SR_CTAID.X ;  /* 0x00000000000479c3 */ /* 0x000ea20000002500 */
[----:B------:R-:W3:Y:S01]  /*0040*/  S2R R3, SR_CTAID.Y ;  /* 0x0000000000037919 */ /* 0x000ee20000002600 */
[----:B------:R-:W-:Y:S01]  /*0050*/  UMOV UR6, 0x400 ;  /* 0x0000040000067882 */ /* 0x000fe20000000000 */
[----:B------:R-:W4:Y:S05]  /*0060*/  LDCU.64 UR8, c[0x0][0x358] ;  /* 0x00006b00ff0877ac */ /* 0x000f2a0008000a00 */
[----:B------:R-:W5:Y:S08]  /*0070*/  S2UR UR5, SR_CTAID.Z ;  /* 0x00000000000579c3 */ /* 0x000f700000002700 */
[----:B------:R-:W4:Y:S01]  /*0080*/  S2UR UR7, SR_CgaCtaId ;  /* 0x00000000000779c3 */ /* 0x000f220000008800 */
[----:B-1----:R-:W-:Y:S01]  /*0090*/  ISETP.LT.AND P0, PT, RZ, UR10, PT ;  /* 0x0000000aff007c0c */ /* 0x002fe2000bf01270 */
[----:B--2---:R-:W-:Y:S01]  /*00a0*/  USHF.L.U32 UR4, UR4, 0x4, URZ ;  /* 0x0000000404047899 */ /* 0x004fe200080006ff */
[----:B0-----:R-:W-:-:S11]  /*00b0*/  SHF.R.U32.HI R2, RZ, 0x3, R5 ;  /* 0x00000003ff027819 */ /* 0x001fd60000011605 */
[----:B------:R-:W-:Y:S02]  /*00c0*/  @!P0 CS2R R10, SRZ ;  /* 0x00000000000a8805 */ /* 0x000fe4000001ff00 */
[----:B------:R-:W-:Y:S01]  /*00d0*/  SHF.R.U32.HI R9, RZ, 0x2, R5 ;  /* 0x00000002ff097819 */ /* 0x000fe20000011605 */
[----:B-----5:R-:W-:Y:S01]  /*00e0*/  USHF.L.U32 UR5, UR5, 0x1, URZ ;  /* 0x0000000105057899 */ /* 0x020fe200080006ff */
[----:B------:R-:W-:Y:S02]  /*00f0*/  SGXT.U32 R2, R2, 0x4 ;  /* 0x000000040202781a */ /* 0x000fe40000000000 */
[----:B------:R-:W-:Y:S02]  /*0100*/  @!P0 CS2R R12, SRZ ;  /* 0x00000000000c8805 */ /* 0x000fe4000001ff00 */
[----:B------:R-:W-:Y:S02]  /*0110*/  SGXT.U32 R9, R9, 0x1 ;  /* 0x000000010909781a */ /* 0x000fe40000000000 */
[----:B---3--:R-:W-:-:S02]  /*0120*/  SHF.L.U32 R3, R3, 0x4, RZ ;  /* 0x0000000403037819 */ /* 0x008fc400000006ff */
[C---:B------:R-:W-:Y:S01]  /*0130*/  SHF.L.U32 R4, R5.reuse, 0x2, RZ ;  /* 0x0000000205047819 */ /* 0x040fe200000006ff */
[----:B----4-:R-:W-:Y:S01]  /*0140*/  ULEA UR6, UR7, UR6, 0x18 ;  /* 0x0000000607067291 */ /* 0x010fe2000f8ec0ff */
[----:B------:R-:W-:Y:S02]  /*0150*/  @!P0 SHF.L.U32 R0, R5, 0x1, RZ ;  /* 0x0000000105008819 */ /* 0x000fe400000006ff */
[----:B------:R-:W-:Y:S02]  /*0160*/  LOP3.LUT R24, R2, UR4, RZ, 0xfc, !PT ;  /* 0x0000000402187c12 */ /* 0x000fe4000f8efcff */
[----:B------:R-:W-:Y:S02]  /*0170*/  LOP3.LUT R22, R9, UR5, RZ, 0xfc, !PT ;  /* 0x0000000509167c12 */ /* 0x000fe4000f8efcff */
[----:B------:R-:W-:Y:S02]  /*0180*/  LOP3.LUT R8, R5, 0x40, RZ, 0xc0, !PT ;  /* 0x0000004005087812 */ /* 0x000fe400078ec0ff */
[----:B------:R-:W-:-:S02]  /*0190*/  LOP3.LUT R23, R3, 0xc, R4, 0xf8, !PT ;  /* 0x0000000c03177812 */ /* 0x000fc400078ef804 */
[----:B------:R-:W-:Y:S01]  /*01a0*/  @!P0 LOP3.LUT R0, R0, 0xe, RZ, 0xc0, !PT ;  /* 0x0000000e00008812 */ /* 0x000fe200078ec0ff */
[----:B------:R-:W-:Y:S06]  /*01b0*/  @!P0 BRA `(.L_x_0) ;  /* 0x0000000800448947 */ /* 0x000fec0003800000 */
[----:B------:R-:W0:Y:S01]  /*01c0*/  LDC.64 R10, c[0x0][0x3a0] ;  /* 0x0000e800ff0a7b82 */ /* 0x000e220000000a00 */
[----:B------:R-:W-:Y:S01]  /*01d0*/  IADD3 R9, PT, PT, R9, UR5, RZ ;  /* 0x0000000509097c10 */ /* 0x000fe2000fffe0ff */
[----:B------:R-:W1:Y:S01]  /*01e0*/  LDCU.64 UR4, c[0x0][0x390] ;  /* 0x00007200ff0477ac */ /* 0x000e620008000a00 */
[----:B------:R-:W-:Y:S02]  /*01f0*/  LOP3.LUT R0, R4, 0xc, RZ, 0xc0, !PT ;  /* 0x0000000c04007812 */ /* 0x000fe400078ec0ff */
[----:B------:R-:W-:Y:S02]  /*0200*/  CS2R R20, SRZ ;  /* 0x0000000000147805 */ /* 0x000fe4000001ff00 */
[----:B------:R-:W-:Y:S01]  /*0210*/  CS2R R16, SRZ ;  /* 0x0000000000107805 */ /* 0x000fe2000001ff00 */
[----:B------:R-:W2:Y:S08]  /*0220*/  LDC.64 R6, c[0x0][0x3a8] ;  /* 0x0000ea00ff067b82 */ /* 0x000eb00000000a00 */
[----:B------:R-:W3:Y:S01]  /*0230*/  LDC.64 R14, c[0x0][0x388] ;  /* 0x0000e200ff0e7b82 */ /* 0x000ee20000000a00 */
[----:B0-----:R-:W-:-:S02]  /*0240*/  IMAD R13, R22, R10, RZ ;  /* 0x0000000a160d7224 */ /* 0x001fc400078e02ff */
[----:B------:R-:W-:Y:S02]  /*0250*/  IMAD R11, R24, R11, RZ ;  /* 0x0000000b180b7224 */ /* 0x000fe400078e02ff */
[C---:B--2---:R-:W-:Y:S01]  /*0260*/  IMAD R12, R2.reuse, R7, RZ ;  /* 0x00000007020c7224 */ /* 0x044fe200078e02ff */
[----:B------:R-:W-:Y:S01]  /*0270*/  SHF.L.U32 R2, R2, 0x4, RZ ;  /* 0x0000000402027819 */ /* 0x000fe200000006ff */
[----:B------:R-:W-:Y:S01]  /*0280*/  IMAD R9, R9, R6, RZ ;  /* 0x0000000609097224 */ /* 0x000fe200078e02ff */
[----:B------:R-:W-:Y:S01]  /*0290*/  SHF.L.U32 R7, R7, 0x4, RZ ;  /* 0x0000000407077819 */ /* 0x000fe200000006ff */
[----:B---3--:R-:W-:-:S04]  /*02a0*/  IMAD.WIDE R14, R13, 0x4, R14 ;  /* 0x000000040d0e7825 */ /* 0x008fc800078e020e */
[----:B------:R-:W-:-:S04]  /*02b0*/  IMAD.WIDE R12, R12, 0x4, RZ ;  /* 0x000000040c0c7825 */ /* 0x000fc800078e02ff */
[----:B------:R-:W-:-:S04]  /*02c0*/  IMAD.WIDE R10, R11, 0x4, R14 ;  /* 0x000000040b0a7825 */ /* 0x000fc800078e020e */
[----:B------:R-:W-:Y:S01]  /*02d0*/  IMAD.WIDE R12, R9, 0x4, R12 ;  /* 0x00000004090c7825 */ /* 0x000fe200078e020c */
[C---:B------:R-:W-:Y:S02]  /*02e0*/  IADD3 R9, PT, PT, R0.reuse, R3, RZ ;  /* 0x0000000300097210 */ /* 0x040fe40007ffe0ff */
[C---:B------:R-:W-:Y:S01]  /*02f0*/  LOP3.LUT R3, R5.reuse, 0x4, RZ, 0xc0, !PT ;  /* 0x0000000405037812 */ /* 0x040fe200078ec0ff */
[----:B------:R-:W-:Y:S01]  /*0300*/  IMAD.WIDE.U32 R10, R0, 0x4, R10 ;  /* 0x00000004000a7825 */ /* 0x000fe200078e000a */
[----:B------:R-:W-:Y:S02]  /*0310*/  SHF.L.U32 R0, R5, 0x1, RZ ;  /* 0x0000000105007819 */ /* 0x000fe400000006ff */
[----:B------:R-:W-:Y:S01]  /*0320*/  SHF.L.U32 R3, R3, 0x6, RZ ;  /* 0x0000000603037819 */ /* 0x000fe200000006ff */
[----:B------:R-:W-:Y:S01]  /*0330*/  IMAD.WIDE R12, R9, 0x4, R12 ;  /* 0x00000004090c7825 */ /* 0x000fe200078e020c */
[----:B------:R-:W-:Y:S02]  /*0340*/  SHF.L.U32 R5, R8, 0x2, RZ ;  /* 0x0000000208057819 */ /* 0x000fe400000006ff */
[----:B------:R-:W-:-:S02]  /*0350*/  LOP3.LUT R9, R2, R3, RZ, 0xfc, !PT ;  /* 0x0000000302097212 */ /* 0x000fc400078efcff */
[----:B------:R-:W-:Y:S02]  /*0360*/  LOP3.LUT R0, R0, 0xe, RZ, 0xc0, !PT ;  /* 0x0000000e00007812 */ /* 0x000fe400078ec0ff */
[----:B-1----:R-:W-:Y:S01]  /*0370*/  IADD3 R26, P0, PT, R12, UR4, RZ ;  /* 0x000000040c1a7c10 */ /* 0x002fe2000ff1e0ff */
[----:B------:R-:W-:Y:S01]  /*0380*/  UIADD3 UR4, UPT, UPT, UR6, 0x800, URZ ;  /* 0x0000080006047890 */ /* 0x000fe2000fffe0ff */
[--C-:B------:R-:W-:Y:S02]  /*0390*/  LOP3.LUT R6, R9, 0xc, R4.reuse, 0xf8, !PT ;  /* 0x0000000c09067812 */ /* 0x100fe400078ef804 */
[----:B------:R-:W-:Y:S02]  /*03a0*/  LOP3.LUT R4, R5, 0xe0, R4, 0xf8, !PT ;  /* 0x000000e005047812 */ /* 0x000fe400078ef804 */
[----:B------:R-:W-:Y:S02]  /*03b0*/  LOP3.LUT R8, R0, R5, RZ, 0xfc, !PT ;  /* 0x0000000500087212 */ /* 0x000fe400078efcff */
[----:B------:R-:W-:-:S02]  /*03c0*/  MOV R3, R10 ;  /* 0x0000000a00037202 */ /* 0x000fc40000000f00 */
[----:B------:R-:W-:Y:S02]  /*03d0*/  MOV R2, R11 ;  /* 0x0000000b00027202 */ /* 0x000fe40000000f00 */
[----:B------:R-:W-:Y:S02]  /*03e0*/  IADD3.X R27, PT, PT, R13, UR5, RZ, P0, !PT ;  /* 0x000000050d1b7c10 */ /* 0x000fe400087fe4ff */
[----:B------:R-:W-:Y:S02]  /*03f0*/  LEA R6, R6, UR6, 0x2 ;  /* 0x0000000606067c11 */ /* 0x000fe4000f8e10ff */
[----:B------:R-:W-:Y:S02]  /*0400*/  LEA R5, R4, UR6, 0x2 ;  /* 0x0000000604057c11 */ /* 0x000fe4000f8e10ff */
[----:B------:R-:W-:Y:S01]  /*0410*/  LEA R4, R8, UR4, 0x2 ;  /* 0x0000000408047c11 */ /* 0x000fe2000f8e10ff */
[----:B------:R-:W-:-:S06]  /*0420*/  UMOV UR4, URZ ;  /* 0x000000ff00047c82 */ /* 0x000fcc0008000000 */
.L_x_1:
[----:B------:R-:W-:Y:S02]  /*0430*/  MOV R28, R3 ;  /* 0x00000003001c7202 */ /* 0x000fe40000000f00 */
[----:B------:R-:W-:-:S05]  /*0440*/  MOV R29, R2 ;  /* 0x00000002001d7202 */ /* 0x000fca0000000f00 */
[----:B------:R-:W2:Y:S01]  /*0450*/  LDG.E.128 R8, desc[UR8][R28.64] ;  /* 0x000000081c087981 */ /* 0x000ea2000c1e1d00 */
[----:B------:R-:W-:Y:S06]  /*0460*/  BAR.SYNC.DEFER_BLOCKING 0x0 ;  /* 0x0000000000007b1d */ /* 0x000fec0000010000 */
[----:B------:R0:W3:Y:S01]  /*0470*/  LDG.E.128 R12, desc[UR8][R26.64] ;  /* 0x000000081a0c7981 */ /* 0x0000e2000c1e1d00 */
[----:B------:R-:W-:Y:S01]  /*0480*/  UIADD3 UR4, UPT, UPT, UR4, 0x10, URZ ;  /* 0x0000001004047890 */ /* 0x000fe2000fffe0ff */
[----:B------:R-:W-:-:S03]  /*0490*/  IADD3 R3, P0, PT, R3, 0x40, RZ ;  /* 0x0000004003037810 */ /* 0x000fc60007f1e0ff */
[----:B------:R-:W-:Y:S01]  /*04a0*/  UISETP.GE.AND UP0, UPT, UR4, UR10, UPT ;  /* 0x0000000a0400728c */ /* 0x000fe2000bf06270 */
[----:B------:R-:W-:Y:S01]  /*04b0*/  IADD3.X R2, PT, PT, RZ, R2, RZ, P0, !PT ;  /* 0x00000002ff027210 */ /* 0x000fe200007fe4ff */
[----:B0-----:R-:W-:Y:S01]  /*04c0*/  IMAD.WIDE R26, R7, 0x4, R26 ;  /* 0x00000004071a7825 */ /* 0x001fe200078e021a */
[----:B--2---:R-:W-:Y:S04]  /*04d0*/  STS.128 [R6], R8 ;  /* 0x0000000806007388 */ /* 0x004fe80000000c00 */
[----:B---3--:R-:W-:Y:S01]  /*04e0*/  STS.128 [R6+0x800], R12 ;  /* 0x0008000c06007388 */ /* 0x008fe20000000c00 */
[----:B------:R-:W-:Y:S06]  /*04f0*/  BAR.SYNC.DEFER_BLOCKING 0x0 ;  /* 0x0000000000007b1d */ /* 0x000fec0000010000 */
[----:B------:R-:W-:Y:S04]  /*0500*/  LDS.64 R18, [R4] ;  /* 0x0000000004127984 */ /* 0x000fe80000000a00 */
[----:B------:R-:W0:Y:S04]  /*0510*/  LDS.128 R12, [R5+0x40] ;  /* 0x00004000050c7984 */ /* 0x000e280000000c00 */
[----:B------:R-:W1:Y:S01]  /*0520*/  LDS.128 R8, [R5] ;  /* 0x0000000005087984 */ /* 0x000e620000000c00 */
[C---:B0-----:R-:W-:Y:S01]  /*0530*/  FFMA R25, R12.reuse, R18, R17 ;  /* 0x000000120c197223 */ /* 0x041fe20000000011 */
[----:B------:R-:W-:-:S02]  /*0540*/  FFMA R28, R12, R19, R16 ;  /* 0x000000130c1c7223 */ /* 0x000fc40000000010 */
[----:B------:R-:W0:Y:S01]  /*0550*/  LDS.64 R16, [R4+0x40] ;  /* 0x0000400004107984 */ /* 0x000e220000000a00 */
[C---:B-1----:R-:W-:Y:S01]  /*0560*/  FFMA R21, R8.reuse, R18, R21 ;  /* 0x0000001208157223 */ /* 0x042fe20000000015 */
[----:B------:R-:W-:Y:S02]  /*0570*/  FFMA R20, R8, R19, R20 ;  /* 0x0000001308147223 */ /* 0x000fe40000000014 */
[----:B------:R-:W-:Y:S01]  /*0580*/  LDS.64 R18, [R4+0xc0] ;  /* 0x0000c00004127984 */ /* 0x000fe20000000a00 */
[CC--:B0-----:R-:W-:Y:S01]  /*0590*/  FFMA R29, R13.reuse, R17.reuse, R28 ;  /* 0x000000110d1d7223 */ /* 0x0c1fe2000000001c */
[-C--:B------:R-:W-:Y:S01]  /*05a0*/  FFMA R25, R13, R16.reuse, R25 ;  /* 0x000000100d197223 */ /* 0x080fe20000000019 */
[C---:B------:R-:W-:Y:S01]  /*05b0*/  FFMA R17, R9.reuse, R17, R20 ;  /* 0x0000001109117223 */ /* 0x040fe20000000014 */
[----:B------:R-:W0:Y:S01]  /*05c0*/  LDS.64 R12, [R4+0x80] ;  /* 0x00008000040c7984 */ /* 0x000e220000000a00 */
[----:B------:R-:W-:Y:S01]  /*05d0*/  FFMA R21, R9, R16, R21 ;  /* 0x0000001009157223 */ /* 0x000fe20000000015 */
[CC--:B0-----:R-:W-:Y:S01]  /*05e0*/  FFMA R28, R14.reuse, R13.reuse, R29 ;  /* 0x0000000d0e1c7223 */ /* 0x0c1fe2000000001d */
[-C--:B------:R-:W-:Y:S01]  /*05f0*/  FFMA R25, R14, R12.reuse, R25 ;  /* 0x0000000c0e197223 */ /* 0x080fe20000000019 */
[C---:B------:R-:W-:Y:S01]  /*0600*/  FFMA R20, R10.reuse, R13, R17 ;  /* 0x0000000d0a147223 */ /* 0x040fe20000000011 */
[----:B------:R-:W-:Y:S01]  /*0610*/  FFMA R9, R10, R12, R21 ;  /* 0x0000000c0a097223 */ /* 0x000fe20000000015 */
[CC--:B------:R-:W-:Y:S01]  /*0620*/  FFMA R28, R15.reuse, R19.reuse, R28 ;  /* 0x000000130f1c7223 */ /* 0x0c0fe2000000001c */
[-C--:B------:R-:W-:Y:S01]  /*0630*/  FFMA R21, R15, R18.reuse, R25 ;  /* 0x000000120f157223 */ /* 0x080fe20000000019 */
[C---:B------:R-:W-:Y:S01]  /*0640*/  FFMA R20, R11.reuse, R19, R20 ;  /* 0x000000130b147223 */ /* 0x040fe20000000014 */
[----:B------:R-:W-:Y:S01]  /*0650*/  LDS.64 R16, [R4+0x100] ;  /* 0x0001000004107984 */ /* 0x000fe20000000a00 */
[----:B------:R-:W-:-:S03]  /*0660*/  FFMA R19, R11, R18, R9 ;  /* 0x000000120b137223 */ /* 0x000fc60000000009 */
[----:B------:R-:W0:Y:S04]  /*0670*/  LDS.128 R12, [R5+0x50] ;  /* 0x00005000050c7984 */ /* 0x000e280000000c00 */
[----:B------:R-:W1:Y:S01]  /*0680*/  LDS.128 R8, [R5+0x10] ;  /* 0x0000100005087984 */ /* 0x000e620000000c00 */
[CC--:B0-----:R-:W-:Y:S01]  /*0690*/  FFMA R25, R12.reuse, R16.reuse, R21 ;  /* 0x000000100c197223 */ /* 0x0c1fe20000000015 */
[-C--:B------:R-:W-:Y:S01]  /*06a0*/  FFMA R28, R12, R17.reuse, R28 ;  /* 0x000000110c1c7223 */ /* 0x080fe2000000001c */
[C---:B-1----:R-:W-:Y:S01]  /*06b0*/  FFMA R21, R8.reuse, R16, R19 ;  /* 0x0000001008157223 */ /* 0x042fe20000000013 */
[----:B------:R-:W-:Y:S01]  /*06c0*/  FFMA R20, R8, R17, R20 ;  /* 0x0000001108147223 */ /* 0x000fe20000000014 */
[----:B------:R-:W0:Y:S04]  /*06d0*/  LDS.64 R18, [R4+0x140] ;  /* 0x0001400004127984 */ /* 0x000e280000000a00 */
[----:B------:R-:W-:Y:S01]  /*06e0*/  LDS.64 R16, [R4+0x1c0] ;  /* 0x0001c00004107984 */ /* 0x000fe20000000a00 */
[CC--:B0-----:R-:W-:Y:S01]  /*06f0*/  FFMA R29, R13.reuse, R19.reuse, R28 ;  /* 0x000000130d1d7223 */ /* 0x0c1fe2000000001c */
[-C--:B------:R-:W-:Y:S01]  /*0700*/  FFMA R25, R13, R18.reuse, R25 ;  /* 0x000000120d197223 */ /* 0x080fe20000000019 */
[C---:B------:R-:W-:Y:S01]  /*0710*/  FFMA R19, R9.reuse, R19, R20 ;  /* 0x0000001309137223 */ /* 0x040fe20000000014 */
[----:B------:R-:W0:Y:S01]  /*0720*/  LDS.64 R12, [R4+0x180] ;  /* 0x00018000040c7984 */ /* 0x000e220000000a00 */
[----:B------:R-:W-:Y:S01]  /*0730*/  FFMA R21, R9, R18, R21 ;  /* 0x0000001209157223 */ /* 0x000fe20000000015 */
[C---:B0-----:R-:W-:Y:S01]  /*0740*/  FFMA R20, R14.reuse, R13, R29 ;  /* 0x0000000d0e147223 */ /* 0x041fe2000000001d */
[----:B------:R-:W-:-:S02]  /*0750*/  FFMA R25, R14, R12, R25 ;  /* 0x0000000c0e197223 */ /* 0x000fc40000000019 */
[C---:B------:R-:W-:Y:S01]  /*0760*/  FFMA R9, R10.reuse, R12, R21 ;  /* 0x0000000c0a097223 */ /* 0x040fe20000000015 */
[----:B------:R-:W-:Y:S01]  /*0770*/  FFMA R8, R10, R13, R19 ;  /* 0x0000000d0a087223 */ /* 0x000fe20000000013 */
[CC--:B------:R-:W-:Y:S01]  /*0780*/  FFMA R20, R15.reuse, R17.reuse, R20 ;  /* 0x000000110f147223 */ /* 0x0c0fe20000000014 */
[-C--:B------:R-:W-:Y:S01]  /*0790*/  FFMA R21, R15, R16.reuse, R25 ;  /* 0x000000100f157223 */ /* 0x080fe20000000019 */
[----:B------:R-:W-:Y:S01]  /*07a0*/  LDS.64 R18, [R4+0x200] ;  /* 0x0002000004127984 */ /* 0x000fe20000000a00 */
[C---:B------:R-:W-:Y:S01]  /*07b0*/  FFMA R17, R11.reuse, R17, R8 ;  /* 0x000000110b117223 */ /* 0x040fe20000000008 */
[----:B------:R-:W-:Y:S02]  /*07c0*/  FFMA R25, R11, R16, R9 ;  /* 0x000000100b197223 */ /* 0x000fe40000000009 */
[----:B------:R-:W0:Y:S04]  /*07d0*/  LDS.128 R12, [R5+0x60] ;  /* 0x00006000050c7984 */ /* 0x000e280000000c00 */
[----:B------:R-:W1:Y:S01]  /*07e0*/  LDS.128 R8, [R5+0x20] ;  /* 0x0000200005087984 */ /* 0x000e620000000c00 */
        /* <DEDUP_REMOVED lines=17> */
[----:B------:R-:W-:Y:S01]  /*0900*/  LDS.64 R18, [R4+0x300] ;  /* 0x0003000004127984 */ /* 0x000fe20000000a00 */
[C---:B------:R-:W-:Y:S01]  /*0910*/  FFMA R17, R11.reuse, R17, R8 ;  /* 0x000000110b117223 */ /* 0x040fe20000000008 */
[----:B------:R-:W-:-:S02]  /*0920*/  FFMA R25, R11, R16, R25 ;  /* 0x000000100b197223 */ /* 0x000fc40000000019 */
[----:B------:R-:W0:Y:S04]  /*0930*/  LDS.128 R12, [R5+0x30] ;  /* 0x00003000050c7984 */ /* 0x000e280000000c00 */
[----:B------:R-:W1:Y:S01]  /*0940*/  LDS.128 R8, [R5+0x70] ;  /* 0x0000700005087984 */ /* 0x000e620000000c00 */
[CC--:B0-----:R-:W-:Y:S01]  /*0950*/  FFMA R28, R12.reuse, R18.reuse, R25 ;  /* 0x000000120c1c7223 */ /* 0x0c1fe20000000019 */
[-C--:B------:R-:W-:Y:S02]  /*0960*/  FFMA R12, R12, R19.reuse, R17 ;  /* 0x000000130c0c7223 */ /* 0x080fe40000000011 */
[----:B------:R-:W0:Y:S01]  /*0970*/  LDS.64 R16, [R4+0x340] ;  /* 0x0003400004107984 */ /* 0x000e220000000a00 */
[C---:B-1----:R-:W-:Y:S01]  /*0980*/  FFMA R25, R8.reuse, R18, R21 ;  /* 0x0000001208197223 */ /* 0x042fe20000000015 */
[----:B------:R-:W-:-:S02]  /*0990*/  FFMA R20, R8, R19, R20 ;  /* 0x0000001308147223 */ /* 0x000fc40000000014 */
[----:B------:R-:W1:Y:S02]  /*09a0*/  LDS.64 R18, [R4+0x380] ;  /* 0x0003800004127984 */ /* 0x000e640000000a00 */
[CC--:B0-----:R-:W-:Y:S01]  /*09b0*/  FFMA R21, R9.reuse, R17.reuse, R20 ;  /* 0x0000001109157223 */ /* 0x0c1fe20000000014 */
[-C--:B------:R-:W-:Y:S01]  /*09c0*/  FFMA R25, R9, R16.reuse, R25 ;  /* 0x0000001009197223 */ /* 0x080fe20000000019 */
[C---:B------:R-:W-:Y:S01]  /*09d0*/  FFMA R29, R13.reuse, R16, R28 ;  /* 0x000000100d1d7223 */ /* 0x040fe2000000001c */
[----:B------:R-:W0:Y:S01]  /*09e0*/  LDS.64 R8, [R4+0x3c0] ;  /* 0x0003c00004087984 */ /* 0x000e220000000a00 */
[----:B------:R-:W-:Y:S01]  /*09f0*/  FFMA R12, R13, R17, R12 ;  /* 0x000000110d0c7223 */ /* 0x000fe2000000000c */
[-C--:B-1----:R-:W-:Y:S01]  /*0a00*/  FFMA R16, R10, R19.reuse, R21 ;  /* 0x000000130a107223 */ /* 0x082fe20000000015 */
[-C--:B------:R-:W-:Y:S01]  /*0a10*/  FFMA R29, R14, R18.reuse, R29 ;  /* 0x000000120e1d7223 */ /* 0x080fe2000000001d */
[----:B------:R-:W-:Y:S01]  /*0a20*/  FFMA R25, R10, R18, R25 ;  /* 0x000000120a197223 */ /* 0x000fe20000000019 */
[----:B------:R-:W-:Y:S01]  /*0a30*/  FFMA R12, R14, R19, R12 ;  /* 0x000000130e0c7223 */ /* 0x000fe2000000000c */
[----:B0-----:R-:W-:-:S02]  /*0a40*/  FFMA R16, R11, R9, R16 ;  /* 0x000000090b107223 */ /* 0x001fc40000000010 */
[-C--:B------:R-:W-:Y:S01]  /*0a50*/  FFMA R17, R11, R8.reuse, R25 ;  /* 0x000000080b117223 */ /* 0x080fe20000000019 */
[C---:B------:R-:W-:Y:S01]  /*0a60*/  FFMA R20, R15.reuse, R9, R12 ;  /* 0x000000090f147223 */ /* 0x040fe2000000000c */
[----:B------:R-:W-:Y:S01]  /*0a70*/  FFMA R21, R15, R8, R29 ;  /* 0x000000080f157223 */ /* 0x000fe2000000001d */
[----:B------:R-:W-:Y:S06]  /*0a80*/  BRA.U !UP0, `(.L_x_1) ;  /* 0xfffffff908687547 */ /* 0x000fec000b83ffff */
[----:B------:R-:W-:Y:S02]  /*0a90*/  MOV R10, R21 ;  /* 0x00000015000a7202 */ /* 0x000fe40000000f00 */
[----:B------:R-:W-:Y:S02]  /*0aa0*/  MOV R11, R20 ;  /* 0x00000014000b7202 */ /* 0x000fe40000000f00 */
[----:B------:R-:W-:Y:S02]  /*0ab0*/  MOV R12, R17 ;  /* 0x00000011000c7202 */ /* 0x000fe40000000f00 */
[----:B------:R-:W-:-:S07]  /*0ac0*/  MOV R13, R16 ;  /* 0x00000010000d7202 */ /* 0x000fce0000000f00 */
.L_x_0:
[----:B------:R-:W0:Y:S01]  /*0ad0*/  S2R R7, SR_TID.X ;  /* 0x0000000000077919 */ /* 0x000e220000002100 */
[----:B------:R-:W1:Y:S01]  /*0ae0*/  S2UR UR5, SR_CgaCtaId ;  /* 0x00000000000579c3 */ /* 0x000e620000008800 */
[----:B------:R-:W-:-:S07]  /*0af0*/  UMOV UR4, 0x400 ;  /* 0x0000040000047882 */ /* 0x000fce0000000000 */
[----:B------:R-:W-:Y:S01]  /*0b00*/  BAR.SYNC.DEFER_BLOCKING 0x0 ;  /* 0x0000000000007b1d */ /* 0x000fe20000010000 */
[----:B-1----:R-:W-:Y:S01]  /*0b10*/  ULEA UR4, UR5, UR4, 0x18 ;  /* 0x0000000405047291 */ /* 0x002fe2000f8ec0ff */
[C---:B0-----:R-:W-:Y:S02]  /*0b20*/  SHF.L.U32 R3, R7.reuse, 0x3, RZ ;  /* 0x0000000307037819 */ /* 0x041fe400000006ff */
[C---:B------:R-:W-:Y:S02]  /*0b30*/  LOP3.LUT R2, R7.reuse, 0x40, RZ, 0xc0, !PT ;  /* 0x0000004007027812 */ /* 0x040fe400078ec0ff */
[----:B------:R-:W-:Y:S02]  /*0b40*/  LOP3.LUT R3, R0, 0x1c0, R3, 0xf8, !PT ;  /* 0x000001c000037812 */ /* 0x000fe400078ef803 */
[----:B------:R-:W-:Y:S02]  /*0b50*/  SHF.R.U32.HI R0, RZ, 0x2, R2 ;  /* 0x00000002ff007819 */ /* 0x000fe40000011602 */
[----:B------:R-:W-:-:S02]  /*0b60*/  SHF.L.U32 R6, R7, 0x2, RZ ;  /* 0x0000000207067819 */ /* 0x000fc400000006ff */
[----:B------:R-:W-:Y:S02]  /*0b70*/  LOP3.LUT R0, R3, R0, RZ, 0xfc, !PT ;  /* 0x0000000003007212 */ /* 0x000fe400078efcff */
[----:B------:R-:W-:Y:S02]  /*0b80*/  LOP3.LUT R7, R7, 0x7c, RZ, 0xc0, !PT ;  /* 0x0000007c07077812 */ /* 0x000fe400078ec0ff */
[----:B------:R-:W-:Y:S02]  /*0b90*/  LOP3.LUT R3, R0, 0x20, RZ, 0xfc, !PT ;  /* 0x0000002000037812 */ /* 0x000fe400078efcff */
[----:B------:R-:W-:Y:S02]  /*0ba0*/  SHF.R.U32.HI R2, RZ, 0x2, R0 ;  /* 0x00000002ff027819 */ /* 0x000fe40000011600 */
[----:B------:R-:W-:Y:S02]  /*0bb0*/  SHF.R.U32.HI R4, RZ, 0x2, R3 ;  /* 0x00000002ff047819 */ /* 0x000fe40000011603 */
[----:B------:R-:W-:-:S02]  /*0bc0*/  LOP3.LUT R3, R2, 0x74, RZ, 0xc0, !PT ;  /* 0x0000007402037812 */ /* 0x000fc400078ec0ff */
[----:B------:R-:W-:Y:S02]  /*0bd0*/  LOP3.LUT R5, R4, 0x7c, RZ, 0xc0, !PT ;  /* 0x0000007c04057812 */ /* 0x000fe400078ec0ff */
[C---:B------:R-:W-:Y:S02]  /*0be0*/  IADD3 R3, PT, PT, R0.reuse, R3, RZ ;  /* 0x0000000300037210 */ /* 0x040fe40007ffe0ff */
[----:B------:R-:W-:Y:S02]  /*0bf0*/  IADD3 R5, PT, PT, R0, R5, RZ ;  /* 0x0000000500057210 */ /* 0x000fe40007ffe0ff */
[----:B------:R-:W-:Y:S02]  /*0c00*/  LEA R0, R3, UR4, 0x2 ;  /* 0x0000000403007c11 */ /* 0x000fe4000f8e10ff */
[----:B------:R-:W-:Y:S02]  /*0c10*/  LEA R8, R5, UR4, 0x2 ;  /* 0x0000000405087c11 */ /* 0x000fe4000f8e10ff */
[----:B------:R-:W-:Y:S01]  /*0c20*/  LOP3.LUT R2, R6, 0x1fc, RZ, 0xc0, !PT ;  /* 0x000001fc06027812 */ /* 0x000fe200078ec0ff */
[----:B------:R-:W-:Y:S03]  /*0c30*/  STS.64 [R0], R10 ;  /* 0x0000000a00007388 */ /* 0x000fe60000000a00 */
[----:B------:R-:W-:Y:S01]  /*0c40*/  IADD3 R7, PT, PT, R2, R7, RZ ;  /* 0x0000000702077210 */ /* 0x000fe20007ffe0ff */
[----:B------:R-:W-:Y:S01]  /*0c50*/  STS.64 [R8+0x80], R12 ;  /* 0x0000800c08007388 */ /* 0x000fe20000000a00 */
[----:B------:R-:W0:Y:S02]  /*0c60*/  LDC.64 R2, c[0x0][0x398] ;  /* 0x0000e600ff027b82 */ /* 0x000e240000000a00 */
[----:B------:R-:W-:-:S06]  /*0c70*/  LEA R7, R7, UR4, 0x2 ;  /* 0x0000000407077c11 */ /* 0x000fcc000f8e10ff */
[----:B------:R-:W-:Y:S06]  /*0c80*/  BAR.SYNC.DEFER_BLOCKING 0x0 ;  /* 0x0000000000007b1d */ /* 0x000fec0000010000 */
[----:B------:R-:W1:Y:S01]  /*0c90*/  LDCU.64 UR4, c[0x0][0x3b0] ;  /* 0x00007600ff0477ac */ /* 0x000e620008000a00 */
[----:B------:R-:W2:Y:S01]  /*0ca0*/  LDS.128 R4, [R7] ;  /* 0x0000000007047984 */ /* 0x000ea20000000c00 */
[----:B-1----:R-:W-:-:S04]  /*0cb0*/  IMAD R9, R22, UR4, RZ ;  /* 0x0000000416097c24 */ /* 0x002fc8000f8e02ff */
[----:B0-----:R-:W-:-:S04]  /*0cc0*/  IMAD.WIDE R2, R9, 0x4, R2 ;  /* 0x0000000409027825 */ /* 0x001fc800078e0202 */
[----:B------:R-:W-:-:S04]  /*0cd0*/  IMAD R9, R24, UR5, RZ ;  /* 0x0000000518097c24 */ /* 0x000fc8000f8e02ff */
[----:B------:R-:W-:Y:S01]  /*0ce0*/  IMAD.WIDE R2, R9, 0x4, R2 ;  /* 0x0000000409027825 */ /* 0x000fe200078e0202 */
[----:B------:R-:W-:Y:S02]  /*0cf0*/  SHF.R.S32.HI R9, RZ, 0x1f, R23 ;  /* 0x0000001fff097819 */ /* 0x000fe40000011417 */
[----:B------:R-:W-:-:S04]  /*0d00*/  LEA R2, P0, R23, R2, 0x2 ;  /* 0x0000000217027211 */ /* 0x000fc800078010ff */
[----:B------:R-:W-:-:S05]  /*0d10*/  LEA.HI.X R3, R23, R3, R9, 0x2, P0 ;  /* 0x0000000317037211 */ /* 0x000fca00000f1409 */
[----:B--2---:R-:W-:Y:S01]  /*0d20*/  STG.E.128 desc[UR8][R2.64], R4 ;  /* 0x0000000402007986 */ /* 0x004fe2000c101d08 */
[----:B------:R-:W-:Y:S05]  /*0d30*/  EXIT ;  /* 0x000000000000794d */ /* 0x000fea0003800000 */
.L_x_2:
[----:B------:R-:W-:-:S00]  /*0d40*/  BRA `(.L_x_2) ;  /* 0xfffffffc00fc7947 */ /* 0x000fc0000383ffff */
[----:B------:R-:W-:-:S00]  /*0d50*/  NOP ;  /* 0x0000000000007918 */ /* 0x000fc00000000000 */
        /* <DEDUP_REMOVED lines=10> */
.L_x_3:


//--------------------- .nv.shared.bmm_dot_kernel --------------------------
	.section	.nv.shared.bmm_dot_kernel,"aw",@nobits
	.sectionflags	@""
	.align	16
	.zero		1024


//--------------------- .nv.shared.reserved.0     --------------------------
	.section	.nv.shared.reserved.0,"aw",@nobits
	.weak		__nv_reservedSMEM_offset_0_alias
	.size		__nv_reservedSMEM_offset_0_alias, 0, 64
	.other		__nv_reservedSMEM_offset_0_alias,@"STO_CUDA_RESERVED_SHARED STV_DEFAULT"
__nv_reservedSMEM_offset_0_alias:
	.zero		0
	.zero		64


//--------------------- .nv.constant0.bmm_dot_kernel --------------------------
	.section	.nv.constant0.bmm_dot_kernel,"a",@progbits
	.sectionflags	@""
	.align	4
.nv.constant0.bmm_dot_kernel:
	.zero		960


//--------------------- SYMBOLS --------------------------

	.type		.nv.reservedSmem.offset0,@object
	.size		.nv.reservedSmem.offset0,0x4
	.type		.nv.reservedSmem.cap,@object
	.size		.nv.reservedSmem.cap,0x4
